      .version 3.1
      .target sm_35
      .address_size 64

      // Cray Fortran : Version 8.3.4  (u83056f83186i83169p83291a83009z83291)

      .file	1	"/lustre/atlas/scratch/mmin/nti104/nek5_r1039_acc/nek5_r1039_acc/gmres.f"

      .entry uzawa_gmres_split_acc_$ck_L1347_1(
               .param .s64 $$arg_ptr_acc_u_t10_t30,
               .param .s64 $$arg_ptr_acc_l_t12_t31,
               .param .s32 $$_arg_acc_seat_n_t16_t32 )
      {
      .reg .pred %p<4>;
      .reg .b32  %b<2>;
      .reg .s32  %s<5>;
      .reg .s64  %sd<6>;
      .reg .u32  %u<6>;
      //
      .loc                 1  1347  0
      .loc                 1  1348  0
      ld.param.s32         %s1, [$$_arg_acc_seat_n_t16_t32];// gmres.f:1348 : $$mr_n_23_t27
      setp.le.s32          %p1, %s1, 0;                // gmres.f:1348
      @%p1 bra             $uzawa_gmres_split_acc_$ck_L1347_1__l42__;// gmres.f:1348
      .loc                 1  1348  0
      mov.u32              %u1, %ntid.x;               // gmres.f:1348
      mov.u32              %u2, %nctaid.x;             // gmres.f:1348
      mul.lo.u32           %s3, %u1, %u2;              // gmres.f:1348 : $$numthrds_t14
      mov.u32              %u3, %ctaid.x;              // gmres.f:1348
      mov.u32              %u4, %tid.x;                // gmres.f:1348
      mad.lo.u32           %u5, %u1, %u3, %u4;         // gmres.f:1348
      mov.s32              %s2, %u5;                   // gmres.f:1348 : $$i_l1348_18_t24
      mov.s32              %s4, %s1;                   // gmres.f:1348 : $$lis_b1_t26
      setp.ge.s32          %p2, %u5, %s1;              // gmres.f:1348
      @%p2 bra             $uzawa_gmres_split_acc_$ck_L1347_1__l42__;// gmres.f:1348
$uzawa_gmres_split_acc_$ck_L1347_1__l9__:
      .loc                 1  1356  0
      ld.param.s64         %sd1, [$$arg_ptr_acc_l_t12_t31];// gmres.f:1356 : $$arg_ptr_acc_l_t12_t31
      shl.b32              %b1, %s2, 3;                // gmres.f:1356
      cvt.s64.s32          %sd2, %b1;                  // gmres.f:1356
      add.s64              %sd3, %sd1, %sd2;           // gmres.f:1356
      .loc                 1  1361  0
      add.s32              %s2, %s3, %s2;              // gmres.f:1361 : $$i_l1348_18_t24
      setp.lt.s32          %p3, %s2, %s4;              // gmres.f:1361
      .loc                 1  1356  0
      st.global.f64        [%sd3], 0d3ff0000000000000; // gmres.f:1356 : 0[$$arg_ptr_acc_l_t12_t31,$$i_l1348_18_t24].L
      .loc                 1  1357  0
      ld.param.s64         %sd4, [$$arg_ptr_acc_u_t10_t30];// gmres.f:1357 : $$arg_ptr_acc_u_t10_t30
      add.s64              %sd5, %sd4, %sd2;           // gmres.f:1357
      st.global.f64        [%sd5], 0d3ff0000000000000; // gmres.f:1357 : 0[$$arg_ptr_acc_u_t10_t30,$$i_l1348_18_t24].L
      .loc                 1  1361  0
      @%p3 bra             $uzawa_gmres_split_acc_$ck_L1347_1__l9__;// gmres.f:1361
$uzawa_gmres_split_acc_$ck_L1347_1__l42__:
      exit;
      } // uzawa_gmres_split_acc_$ck_L1347_1



// ===== COMPILED SASS (sm_100) =====

	.target	sm_100

	.elftype	@"ET_EXEC"


//--------------------- .note.nv.tkinfo           --------------------------
	.section	.note.nv.tkinfo,"",@"SHT_NOTE"
	.sectionflags	@"SHF_NOTE_NV_TKINFO"
	.tkinfo
        /*0018*/ 	.word	0x00000002
        /*0030*/ 	.string	""
        /*0030*/ 	.string	"ptxas"
        /*0030*/ 	.string	"Cuda compilation tools, release 13.0, V13.0.88"
        /*0030*/ 	.string	"Build cuda_13.0.r13.0/compiler.36424714_0"
        /*0030*/ 	.string	"-arch sm_100 "



//--------------------- .note.nv.cuinfo           --------------------------
	.section	.note.nv.cuinfo,"",@"SHT_NOTE"
	.sectionflags	@"SHF_NOTE_NV_CUINFO"
        /*0018*/ 	.short	0x0002
        /*001a*/ 	.short	0x0023
        /*001c*/ 	.short	0x0082
	.zero		2


//--------------------- .nv.info                  --------------------------
	.section	.nv.info,"",@"SHT_CUDA_INFO"
	.align	4


	//----- nvinfo : EIATTR_REGCOUNT
	.align		4
        /*0000*/ 	.byte	0x04, 0x2f
        /*0002*/ 	.short	(.L_1 - .L_0)
	.align		4
.L_0:
        /*0004*/ 	.word	index@(uzawa_gmres_split_acc_$ck_L1347_1)
        /*0008*/ 	.word	0x0000000c


	//----- nvinfo : EIATTR_FRAME_SIZE
	.align		4
.L_1:
        /*000c*/ 	.byte	0x04, 0x11
        /*000e*/ 	.short	(.L_3 - .L_2)
	.align		4
.L_2:
        /*0010*/ 	.word	index@(uzawa_gmres_split_acc_$ck_L1347_1)
        /*0014*/ 	.word	0x00000000


	//----- nvinfo : EIATTR_MIN_STACK_SIZE
	.align		4
.L_3:
        /*0018*/ 	.byte	0x04, 0x12
        /*001a*/ 	.short	(.L_5 - .L_4)
	.align		4
.L_4:
        /*001c*/ 	.word	index@(uzawa_gmres_split_acc_$ck_L1347_1)
        /*0020*/ 	.word	0x00000000
.L_5:


//--------------------- .nv.compat                --------------------------
	.section	.nv.compat,"",@"SHT_CUDA_COMPAT_INFO"
	.align	4
        /*0000*/ 	.byte	0x02, 0x09, 0x00, 0x00, 0x02, 0x02, 0x01, 0x00, 0x02, 0x05, 0x05, 0x00, 0x03, 0x07, 0x01, 0x01
        /*0010*/ 	.byte	0x02, 0x03, 0x00, 0x00, 0x02, 0x06, 0x01, 0x00, 0x04, 0x0b, 0x08, 0x00, 0x09, 0x00, 0x00, 0x00
        /*0020*/ 	.byte	0x00, 0x00, 0x00, 0x00


//--------------------- .nv.info.uzawa_gmres_split_acc_$ck_L1347_1 --------------------------
	.section	.nv.info.uzawa_gmres_split_acc_$ck_L1347_1,"",@"SHT_CUDA_INFO"
	.sectionflags	@""
	.align	4


	//----- nvinfo : EIATTR_CUDA_API_VERSION
	.align		4
        /*0000*/ 	.byte	0x04, 0x37
        /*0002*/ 	.short	(.L_7 - .L_6)
.L_6:
        /*0004*/ 	.word	0x00000082


	//----- nvinfo : EIATTR_KPARAM_INFO
	.align		4
.L_7:
        /*0008*/ 	.byte	0x04, 0x17
        /*000a*/ 	.short	(.L_9 - .L_8)
.L_8:
        /*000c*/ 	.word	0x00000000
        /*0010*/ 	.short	0x0002
        /*0012*/ 	.short	0x0010
        /*0014*/ 	.byte	0x00, 0xf0, 0x11, 0x00


	//----- nvinfo : EIATTR_KPARAM_INFO
	.align		4
.L_9:
        /*0018*/ 	.byte	0x04, 0x17
        /*001a*/ 	.short	(.L_11 - .L_10)
.L_10:
        /*001c*/ 	.word	0x00000000
        /*0020*/ 	.short	0x0001
        /*0022*/ 	.short	0x0008
        /*0024*/ 	.byte	0x00, 0xf0, 0x21, 0x00


	//----- nvinfo : EIATTR_KPARAM_INFO
	.align		4
.L_11:
        /*0028*/ 	.byte	0x04, 0x17
        /*002a*/ 	.short	(.L_13 - .L_12)
.L_12:
        /*002c*/ 	.word	0x00000000
        /*0030*/ 	.short	0x0000
        /*0032*/ 	.short	0x0000
        /*0034*/ 	.byte	0x00, 0xf0, 0x21, 0x00


	//----- nvinfo : EIATTR_SPARSE_MMA_MASK
	.align		4
.L_13:
        /*0038*/ 	.byte	0x03, 0x50
        /*003a*/ 	.short	0x0000


	//----- nvinfo : EIATTR_MAXREG_COUNT
	.align		4
        /*003c*/ 	.byte	0x03, 0x1b
        /*003e*/ 	.short	0x00ff


	//----- nvinfo : EIATTR_MERCURY_ISA_VERSION
	.align		4
        /*0040*/ 	.byte	0x03, 0x5f
        /*0042*/ 	.short	0x0101


	//----- nvinfo : EIATTR_VRC_CTA_INIT_COUNT
	.align		4
        /*0044*/ 	.byte	0x02, 0x4a
	.zero		1
	.zero		1


	//----- nvinfo : EIATTR_EXIT_INSTR_OFFSETS
	.align		4
        /*0048*/ 	.byte	0x04, 0x1c
        /*004a*/ 	.short	(.L_15 - .L_14)


	//   ....[0]....
.L_14:
        /*004c*/ 	.word	0x00000030


	//   ....[1]....
        /*0050*/ 	.word	0x000000c0


	//   ....[2]....
        /*0054*/ 	.word	0x000001f0


	//----- nvinfo : EIATTR_CRS_STACK_SIZE
	.align		4
.L_15:
        /*0058*/ 	.byte	0x04, 0x1e
        /*005a*/ 	.short	(.L_17 - .L_16)
.L_16:
        /*005c*/ 	.word	0x00000000


	//----- nvinfo : EIATTR_CBANK_PARAM_SIZE
	.align		4
.L_17:
        /*0060*/ 	.byte	0x03, 0x19
        /*0062*/ 	.short	0x0014


	//----- nvinfo : EIATTR_PARAM_CBANK
	.align		4
        /*0064*/ 	.byte	0x04, 0x0a
        /*0066*/ 	.short	(.L_19 - .L_18)
	.align		4
.L_18:
        /*0068*/ 	.word	index@(.nv.constant0.uzawa_gmres_split_acc_$ck_L1347_1)
        /*006c*/ 	.short	0x0380
        /*006e*/ 	.short	0x0014


	//----- nvinfo : EIATTR_SW_WAR
	.align		4
.L_19:
        /*0070*/ 	.byte	0x04, 0x36
        /*0072*/ 	.short	(.L_21 - .L_20)
.L_20:
        /*0074*/ 	.word	0x00000008
.L_21:


//--------------------- .nv.callgraph             --------------------------
	.section	.nv.callgraph,"",@"SHT_CUDA_CALLGRAPH"
	.align	4
	.sectionentsize	8
	.align		4
        /*0000*/ 	.word	0x00000000
	.align		4
        /*0004*/ 	.word	0xffffffff
	.align		4
        /*0008*/ 	.word	0x00000000
	.align		4
        /*000c*/ 	.word	0xfffffffe
	.align		4
        /*0010*/ 	.word	0x00000000
	.align		4
        /*0014*/ 	.word	0xfffffffd
	.align		4
        /*0018*/ 	.word	0x00000000
	.align		4
        /*001c*/ 	.word	0xfffffffc


//--------------------- .text.uzawa_gmres_split_acc_$ck_L1347_1 --------------------------
	.section	.text.uzawa_gmres_split_acc_$ck_L1347_1,"ax",@progbits
	.align	128
.text.uzawa_gmres_split_acc_$ck_L1347_1:
        .type           uzawa_gmres_split_acc_$ck_L1347_1,@function
        .size           uzawa_gmres_split_acc_$ck_L1347_1,(.L_x_2 - uzawa_gmres_split_acc_$ck_L1347_1)
        .other          uzawa_gmres_split_acc_$ck_L1347_1,@"STO_CUDA_ENTRY STV_DEFAULT"
uzawa_gmres_split_acc_$ck_L1347_1:
[----:B------:R-:W-:Y:S01]  /*0000*/  LDC R1, c[0x0][0x37c] ;  /* 0x0000df00ff017b82 */ /* 0x000fe20000000800 */
[----:B------:R-:W0:Y:S02]  /*0010*/  LDCU UR6, c[0x0][0x390] ;  /* 0x00007200ff0677ac */ /* 0x000e240008000800 */
[----:B0-----:R-:W-:-:S13]  /*0020*/  ISETP.LT.AND P0, PT, RZ, UR6, PT ;  /* 0x00000006ff007c0c */ /* 0x001fda000bf01270 */
[----:B------:R-:W-:Y:S05]  /*0030*/  @!P0 EXIT ;  /* 0x000000000000894d */ /* 0x000fea0003800000 */
[----:B------:R-:W0:Y:S01]  /*0040*/  S2R R0, SR_CTAID.X ;  /* 0x0000000000007919 */ /* 0x000e220000002500 */
[----:B------:R-:W0:Y:S01]  /*0050*/  LDCU UR4, c[0x0][0x360] ;  /* 0x00006c00ff0477ac */ /* 0x000e220008000800 */
[----:B------:R-:W0:Y:S01]  /*0060*/  S2R R3, SR_TID.X ;  /* 0x0000000000037919 */ /* 0x000e220000002100 */
[----:B------:R-:W1:Y:S01]  /*0070*/  LDCU UR5, c[0x0][0x370] ;  /* 0x00006e00ff0577ac */ /* 0x000e620008000800 */
[----:B------:R-:W2:Y:S01]  /*0080*/  LDCU.128 UR8, c[0x0][0x380] ;  /* 0x00007000ff0877ac */ /* 0x000ea20008000c00 */
[----:B0-----:R-:W-:Y:S01]  /*0090*/  IMAD R0, R0, UR4, R3 ;  /* 0x0000000400007c24 */ /* 0x001fe2000f8e0203 */
[----:B-1----:R-:W-:-:S04]  /*00a0*/  UIMAD UR4, UR4, UR5, URZ ;  /* 0x00000005040472a4 */ /* 0x002fc8000f8e02ff */
[----:B------:R-:W-:-:S13]  /*00b0*/  ISETP.GE.AND P0, PT, R0, UR6, PT ;  /* 0x0000000600007c0c */ /* 0x000fda000bf06270 */
[----:B--2---:R-:W-:Y:S05]  /*00c0*/  @P0 EXIT ;  /* 0x000000000000094d */ /* 0x004fea0003800000 */
[----:B------:R-:W0:Y:S02]  /*00d0*/  LDC.64 R8, c[0x0][0x358] ;  /* 0x0000d600ff087b82 */ /* 0x000e240000000a00 */
.L_x_0:
[----:B-1----:R-:W-:Y:S01]  /*00e0*/  IMAD.SHL.U32 R4, R0, 0x8, RZ ;  /* 0x0000000800047824 */ /* 0x002fe200078e00ff */
[----:B0-----:R-:W-:Y:S01]  /*00f0*/  R2UR UR12, R8 ;  /* 0x00000000080c72ca */ /* 0x001fe200000e0000 */
[----:B------:R-:W-:Y:S01]  /*0100*/  VIADD R0, R0, UR4 ;  /* 0x0000000400007c36 */ /* 0x000fe20008000000 */
[C---:B------:R-:W-:Y:S01]  /*0110*/  R2UR UR13, R9.reuse ;  /* 0x00000000090d72ca */ /* 0x040fe200000e0000 */
[----:B------:R-:W-:Y:S01]  /*0120*/  IMAD.MOV.U32 R6, RZ, RZ, 0x0 ;  /* 0x00000000ff067424 */ /* 0x000fe200078e00ff */
[----:B------:R-:W-:Y:S01]  /*0130*/  SHF.R.S32.HI R5, RZ, 0x1f, R4 ;  /* 0x0000001fff057819 */ /* 0x000fe20000011404 */
[----:B------:R-:W-:Y:S01]  /*0140*/  IMAD.MOV.U32 R7, RZ, RZ, 0x3ff00000 ;  /* 0x3ff00000ff077424 */ /* 0x000fe200078e00ff */
[----:B------:R-:W-:Y:S02]  /*0150*/  IADD3 R2, P0, PT, R4, UR10, RZ ;  /* 0x0000000a04027c10 */ /* 0x000fe4000ff1e0ff */
[----:B------:R-:W-:Y:S02]  /*0160*/  R2UR UR14, R8 ;  /* 0x00000000080e72ca */ /* 0x000fe400000e0000 */
[----:B------:R-:W-:-:S02]  /*0170*/  R2UR UR15, R9 ;  /* 0x00000000090f72ca */ /* 0x000fc400000e0000 */
[C---:B------:R-:W-:Y:S02]  /*0180*/  IADD3.X R3, PT, PT, R5.reuse, UR11, RZ, P0, !PT ;  /* 0x0000000b05037c10 */ /* 0x040fe400087fe4ff */
[----:B------:R-:W-:Y:S02]  /*0190*/  ISETP.GE.AND P0, PT, R0, UR6, PT ;  /* 0x0000000600007c0c */ /* 0x000fe4000bf06270 */
[----:B------:R-:W-:Y:S01]  /*01a0*/  IADD3 R4, P1, PT, R4, UR8, RZ ;  /* 0x0000000804047c10 */ /* 0x000fe2000ff3e0ff */
[----:B------:R1:W-:Y:S03]  /*01b0*/  STG.E.64 desc[UR12][R2.64], R6 ;  /* 0x0000000602007986 */ /* 0x0003e6000c101b0c */
[----:B------:R-:W-:-:S05]  /*01c0*/  IADD3.X R5, PT, PT, R5, UR9, RZ, P1, !PT ;  /* 0x0000000905057c10 */ /* 0x000fca0008ffe4ff */
[----:B------:R1:W-:Y:S02]  /*01d0*/  STG.E.64 desc[UR14][R4.64], R6 ;  /* 0x0000000604007986 */ /* 0x0003e4000c101b0e */
[----:B------:R-:W-:Y:S05]  /*01e0*/  @!P0 BRA `(.L_x_0) ;  /* 0xfffffffc00bc8947 */ /* 0x000fea000383ffff */
[----:B------:R-:W-:Y:S05]  /*01f0*/  EXIT ;  /* 0x000000000000794d */ /* 0x000fea0003800000 */
.L_x_1:
[----:B------:R-:W-:-:S00]  /*0200*/  BRA `(.L_x_1) ;  /* 0xfffffffc00fc7947 */ /* 0x000fc0000383ffff */
[----:B------:R-:W-:-:S00]  /*0210*/  NOP ;  /* 0x0000000000007918 */ /* 0x000fc00000000000 */
        /* <DEDUP_REMOVED lines=14> */
.L_x_2:


//--------------------- .nv.shared.reserved.0     --------------------------
	.section	.nv.shared.reserved.0,"aw",@nobits
	.weak		__nv_reservedSMEM_offset_0_alias
	.size		__nv_reservedSMEM_offset_0_alias, 0, 64
	.other		__nv_reservedSMEM_offset_0_alias,@"STO_CUDA_RESERVED_SHARED STV_DEFAULT"
__nv_reservedSMEM_offset_0_alias:
	.zero		0
	.zero		64


//--------------------- .nv.constant0.uzawa_gmres_split_acc_$ck_L1347_1 --------------------------
	.section	.nv.constant0.uzawa_gmres_split_acc_$ck_L1347_1,"a",@progbits
	.sectionflags	@""
	.align	4
.nv.constant0.uzawa_gmres_split_acc_$ck_L1347_1:
	.zero		916


//--------------------- SYMBOLS --------------------------

	.type		.nv.reservedSmem.offset0,@object
	.size		.nv.reservedSmem.offset0,0x4
